	.headerflags	@"EF_CUDA_TEXMODE_UNIFIED EF_CUDA_64BIT_ADDRESS EF_CUDA_ACCELERATORS EF_CUDA_SM90 EF_CUDA_VIRTUAL_SM(EF_CUDA_SM90)"
	.elftype	@"ET_EXEC"


//--------------------- .nv.info                  --------------------------
	.section	.nv.info,"",@"SHT_CUDA_INFO"
	.align	4


	//----- nvinfo : EIATTR_REGCOUNT
	.align		4
        /*0000*/ 	.byte	0x04, 0x2f
        /*0002*/ 	.short	(.L_1 - .L_0)
	.align		4
.L_0:
        /*0004*/ 	.word	index@(triton_poi_fused__adaptive_avg_pool2d_15)
        /*0008*/ 	.word	0x0000001c


	//----- nvinfo : EIATTR_MIN_STACK_SIZE
	.align		4
.L_1:
        /*000c*/ 	.byte	0x04, 0x12
        /*000e*/ 	.short	(.L_3 - .L_2)
	.align		4
.L_2:
        /*0010*/ 	.word	index@(triton_poi_fused__adaptive_avg_pool2d_15)
        /*0014*/ 	.word	0x00000000


	//----- nvinfo : EIATTR_FRAME_SIZE
	.align		4
.L_3:
        /*0018*/ 	.byte	0x04, 0x11
        /*001a*/ 	.short	(.L_5 - .L_4)
	.align		4
.L_4:
        /*001c*/ 	.word	index@(triton_poi_fused__adaptive_avg_pool2d_15)
        /*0020*/ 	.word	0x00000000


	//----- nvinfo : EIATTR_MIN_STACK_SIZE
	.align		4
.L_5:
        /*0024*/ 	.byte	0x04, 0x12
        /*0026*/ 	.short	(.L_7 - .L_6)
	.align		4
.L_6:
        /*0028*/ 	.word	index@(triton_poi_fused__adaptive_avg_pool2d_15)
        /*002c*/ 	.word	0x00000000
.L_7:


//--------------------- .nv.info.triton_poi_fused__adaptive_avg_pool2d_15 --------------------------
	.section	.nv.info.triton_poi_fused__adaptive_avg_pool2d_15,"",@"SHT_CUDA_INFO"
	.sectionflags	@""
	.align	4


	//----- nvinfo : EIATTR_CUDA_API_VERSION
	.align		4
        /*0000*/ 	.byte	0x04, 0x37
        /*0002*/ 	.short	(.L_9 - .L_8)
.L_8:
        /*0004*/ 	.word	0x0000007c


	//----- nvinfo : EIATTR_KPARAM_INFO
	.align		4
.L_9:
        /*0008*/ 	.byte	0x04, 0x17
        /*000a*/ 	.short	(.L_11 - .L_10)
.L_10:
        /*000c*/ 	.word	0x00000000
        /*0010*/ 	.short	0x0002
        /*0012*/ 	.short	0x0010
        /*0014*/ 	.byte	0x00, 0xf0, 0x11, 0x00


	//----- nvinfo : EIATTR_KPARAM_INFO
	.align		4
.L_11:
        /*0018*/ 	.byte	0x04, 0x17
        /*001a*/ 	.short	(.L_13 - .L_12)
.L_12:
        /*001c*/ 	.word	0x00000000
        /*0020*/ 	.short	0x0001
        /*0022*/ 	.short	0x0008
        /*0024*/ 	.byte	0x00, 0xf4, 0x21, 0x00


	//----- nvinfo : EIATTR_KPARAM_INFO
	.align		4
.L_13:
        /*0028*/ 	.byte	0x04, 0x17
        /*002a*/ 	.short	(.L_15 - .L_14)
.L_14:
        /*002c*/ 	.word	0x00000000
        /*0030*/ 	.short	0x0000
        /*0032*/ 	.short	0x0000
        /*0034*/ 	.byte	0x00, 0xf4, 0x21, 0x00


	//----- nvinfo : EIATTR_SPARSE_MMA_MASK
	.align		4
.L_15:
        /*0038*/ 	.byte	0x03, 0x50
        /*003a*/ 	.short	0x0000


	//----- nvinfo : EIATTR_MAXREG_COUNT
	.align		4
        /*003c*/ 	.byte	0x03, 0x1b
        /*003e*/ 	.short	0x00ff


	//----- nvinfo : EIATTR_EXIT_INSTR_OFFSETS
	.align		4
        /*0040*/ 	.byte	0x04, 0x1c
        /*0042*/ 	.short	(.L_17 - .L_16)


	//   ....[0]....
.L_16:
        /*0044*/ 	.word	0x000003b0


	//   ....[1]....
        /*0048*/ 	.word	0x000003f0


	//----- nvinfo : EIATTR_REQNTID
	.align		4
.L_17:
        /*004c*/ 	.byte	0x04, 0x10
        /*004e*/ 	.short	(.L_19 - .L_18)
.L_18:
        /*0050*/ 	.word	0x00000080
        /*0054*/ 	.word	0x00000001
        /*0058*/ 	.word	0x00000001


	//----- nvinfo : EIATTR_CBANK_PARAM_SIZE
	.align		4
.L_19:
        /*005c*/ 	.byte	0x03, 0x19
        /*005e*/ 	.short	0x0014


	//----- nvinfo : EIATTR_PARAM_CBANK
	.align		4
        /*0060*/ 	.byte	0x04, 0x0a
        /*0062*/ 	.short	(.L_21 - .L_20)
	.align		4
.L_20:
        /*0064*/ 	.word	index@(.nv.constant0.triton_poi_fused__adaptive_avg_pool2d_15)
        /*0068*/ 	.short	0x0210
        /*006a*/ 	.short	0x0014


	//----- nvinfo : EIATTR_SW_WAR
	.align		4
.L_21:
        /*006c*/ 	.byte	0x04, 0x36
        /*006e*/ 	.short	(.L_23 - .L_22)
.L_22:
        /*0070*/ 	.word	0x00000008
.L_23:


//--------------------- .nv.callgraph             --------------------------
	.section	.nv.callgraph,"",@"SHT_CUDA_CALLGRAPH"
	.align	4
	.sectionentsize	8
	.align		4
        /*0000*/ 	.word	0x00000000
	.align		4
        /*0004*/ 	.word	0xffffffff
	.align		4
        /*0008*/ 	.word	0x00000000
	.align		4
        /*000c*/ 	.word	0xfffffffe
	.align		4
        /*0010*/ 	.word	0x00000000
	.align		4
        /*0014*/ 	.word	0xfffffffd
	.align		4
        /*0018*/ 	.word	0x00000000
	.align		4
        /*001c*/ 	.word	0xfffffffc


//--------------------- .text.triton_poi_fused__adaptive_avg_pool2d_15 --------------------------
	.section	.text.triton_poi_fused__adaptive_avg_pool2d_15,"ax",@progbits
	.align	128
        .global         triton_poi_fused__adaptive_avg_pool2d_15
        .type           triton_poi_fused__adaptive_avg_pool2d_15,@function
        .size           triton_poi_fused__adaptive_avg_pool2d_15,(.L_x_1 - triton_poi_fused__adaptive_avg_pool2d_15)
        .other          triton_poi_fused__adaptive_avg_pool2d_15,@"STO_CUDA_ENTRY STV_DEFAULT"
triton_poi_fused__adaptive_avg_pool2d_15:
.text.triton_poi_fused__adaptive_avg_pool2d_15:
[----:B------:R-:W0:Y:S02]  /*0000*/  LDC R1, c[0x0][0x28] ;  /* 0x00000a00ff017b82 */ /* 0x000e240000000800 */
[----:B------:R-:W1:Y:S01]  /*0010*/  S2R R0, SR_TID.X ;  /* 0x0000000000007919 */ /* 0x000e620000002100 */
[----:B------:R-:W-:Y:S01]  /*0020*/  ULDC.64 UR4, c[0x0][0x208] ;  /* 0x0000820000047ab9 */ /* 0x000fe20000000a00 */
[----:B------:R-:W2:Y:S01]  /*0030*/  S2R R3, SR_CTAID.X ;  /* 0x0000000000037919 */ /* 0x000ea20000002500 */
[----:B-1----:R-:W-:-:S04]  /*0040*/  SHF.L.U32 R0, R0, 0x1, RZ ;  /* 0x0000000100007819 */ /* 0x002fc800000006ff */
[----:B------:R-:W-:Y:S02]  /*0050*/  LOP3.LUT R0, R0, 0xfe, RZ, 0xc0, !PT ;  /* 0x000000fe00007812 */ /* 0x000fe400078ec0ff */
[----:B--2---:R-:W-:Y:S02]  /*0060*/  SHF.R.S32.HI R7, RZ, 0x17, R3 ;  /* 0x00000017ff077819 */ /* 0x004fe40000011403 */
[----:B------:R-:W-:Y:S02]  /*0070*/  LEA R0, R3, R0, 0x8 ;  /* 0x0000000003007211 */ /* 0x000fe400078e40ff */
[----:B------:R-:W1:Y:S01]  /*0080*/  LDC.64 R2, c[0x0][0x210] ;  /* 0x00008400ff027b82 */ /* 0x000e620000000a00 */
[----:B------:R-:W-:Y:S02]  /*0090*/  SGXT R7, R7, 0x1 ;  /* 0x000000010707781a */ /* 0x000fe40000000200 */
[----:B------:R-:W-:Y:S01]  /*00a0*/  VIADD R4, R0, 0x1 ;  /* 0x0000000100047836 */ /* 0x000fe20000000000 */
[----:B------:R-:W-:-:S02]  /*00b0*/  SHF.R.S32.HI R5, RZ, 0x1f, R0 ;  /* 0x0000001fff057819 */ /* 0x000fc40000011400 */
[----:B------:R-:W-:Y:S02]  /*00c0*/  ISETP.GE.AND P0, PT, R0, 0x100, PT ;  /* 0x000001000000780c */ /* 0x000fe40003f06270 */
[----:B------:R-:W-:Y:S02]  /*00d0*/  LEA.HI R7, R7, R4, RZ, 0x2 ;  /* 0x0000000407077211 */ /* 0x000fe400078f10ff */
[----:B------:R-:W-:Y:S02]  /*00e0*/  LEA.HI R6, R5, R0, RZ, 0x2 ;  /* 0x0000000005067211 */ /* 0x000fe400078f10ff */
[----:B------:R-:W-:Y:S02]  /*00f0*/  LOP3.LUT R9, R7, 0x7ffffffc, RZ, 0xc0, !PT ;  /* 0x7ffffffc07097812 */ /* 0x000fe400078ec0ff */
[C---:B------:R-:W-:Y:S02]  /*0100*/  LOP3.LUT R7, R6.reuse, 0x7ffffffc, RZ, 0xc0, !PT ;  /* 0x7ffffffc06077812 */ /* 0x040fe400078ec0ff */
[----:B------:R-:W-:Y:S01]  /*0110*/  SHF.L.U32 R6, R6, 0x2, RZ ;  /* 0x0000000206067819 */ /* 0x000fe200000006ff */
[----:B------:R-:W-:Y:S01]  /*0120*/  IMAD.IADD R9, R4, 0x1, -R9 ;  /* 0x0000000104097824 */ /* 0x000fe200078e0a09 */
[----:B------:R-:W-:Y:S01]  /*0130*/  IADD3 R7, R0, -R7, RZ ;  /* 0x8000000700077210 */ /* 0x000fe20007ffe0ff */
[----:B------:R-:W-:Y:S01]  /*0140*/  IMAD.MOV.U32 R4, RZ, RZ, RZ ;  /* 0x000000ffff047224 */ /* 0x000fe200078e00ff */
[----:B------:R-:W-:-:S04]  /*0150*/  LOP3.LUT R6, R6, 0xfffffff0, RZ, 0xc0, !PT ;  /* 0xfffffff006067812 */ /* 0x000fc800078ec0ff */
[----:B------:R-:W-:Y:S01]  /*0160*/  LEA R13, R9, R6, 0x1 ;  /* 0x00000006090d7211 */ /* 0x000fe200078e08ff */
[----:B------:R-:W-:Y:S01]  /*0170*/  IMAD R11, R7, 0x2, R6 ;  /* 0x00000002070b7824 */ /* 0x000fe200078e0206 */
[----:B------:R-:W-:Y:S02]  /*0180*/  CS2R R6, SRZ ;  /* 0x0000000000067805 */ /* 0x000fe4000001ff00 */
[----:B------:R-:W-:Y:S01]  /*0190*/  CS2R R8, SRZ ;  /* 0x0000000000087805 */ /* 0x000fe2000001ff00 */
[--C-:B-1----:R-:W-:Y:S01]  /*01a0*/  IMAD.WIDE R18, R13, 0x4, R2.reuse ;  /* 0x000000040d127825 */ /* 0x102fe200078e0202 */
[----:B------:R-:W-:Y:S02]  /*01b0*/  IADD3 R17, R11, 0x8, RZ ;  /* 0x000000080b117810 */ /* 0x000fe40007ffe0ff */
[----:B------:R-:W-:Y:S01]  /*01c0*/  IADD3 R23, R11, 0x9, RZ ;  /* 0x000000090b177810 */ /* 0x000fe20007ffe0ff */
[--C-:B------:R-:W-:Y:S01]  /*01d0*/  IMAD.WIDE R14, R11, 0x4, R2.reuse ;  /* 0x000000040b0e7825 */ /* 0x100fe200078e0202 */
[----:B------:R-:W2:Y:S03]  /*01e0*/  @!P0 LDG.E.EL R4, desc[UR4][R18.64] ;  /* 0x0000000412048981 */ /* 0x000ea6000c2e1900 */
[----:B------:R-:W-:Y:S01]  /*01f0*/  VIADD R21, R13, 0x8 ;  /* 0x000000080d157836 */ /* 0x000fe20000000000 */
[----:B------:R1:W2:Y:S01]  /*0200*/  @!P0 LDG.E.EL R7, desc[UR4][R18.64+0x4] ;  /* 0x0000040412078981 */ /* 0x0002a2000c2e1900 */
[----:B------:R-:W-:Y:S01]  /*0210*/  IMAD.WIDE R10, R17, 0x4, R2 ;  /* 0x00000004110a7825 */ /* 0x000fe200078e0202 */
[----:B------:R-:W-:-:S02]  /*0220*/  CS2R R16, SRZ ;  /* 0x0000000000107805 */ /* 0x000fc4000001ff00 */
[----:B------:R-:W3:Y:S01]  /*0230*/  @!P0 LDG.E.EL R6, desc[UR4][R14.64] ;  /* 0x000000040e068981 */ /* 0x000ee2000c2e1900 */
[----:B------:R-:W-:Y:S02]  /*0240*/  VIADD R25, R13, 0x9 ;  /* 0x000000090d197836 */ /* 0x000fe40000000000 */
[--C-:B------:R-:W-:Y:S01]  /*0250*/  IMAD.WIDE R12, R21, 0x4, R2.reuse ;  /* 0x00000004150c7825 */ /* 0x100fe200078e0202 */
[----:B------:R4:W3:Y:S01]  /*0260*/  @!P0 LDG.E.EL R9, desc[UR4][R14.64+0x4] ;  /* 0x000004040e098981 */ /* 0x0008e2000c2e1900 */
[----:B-1----:R-:W-:Y:S02]  /*0270*/  HFMA2.MMA R18, -RZ, RZ, 0, 0 ;  /* 0x00000000ff127435 */ /* 0x002fe400000001ff */
[--C-:B------:R-:W-:Y:S01]  /*0280*/  IMAD.WIDE R20, R25, 0x4, R2.reuse ;  /* 0x0000000419147825 */ /* 0x100fe200078e0202 */
[----:B------:R-:W5:Y:S04]  /*0290*/  @!P0 LDG.E.EL R8, desc[UR4][R10.64] ;  /* 0x000000040a088981 */ /* 0x000f68000c2e1900 */
[----:B------:R-:W5:Y:S01]  /*02a0*/  @!P0 LDG.E.EL R16, desc[UR4][R12.64] ;  /* 0x000000040c108981 */ /* 0x000f62000c2e1900 */
[----:B----4-:R-:W-:-:S03]  /*02b0*/  IMAD.WIDE R14, R23, 0x4, R2 ;  /* 0x00000004170e7825 */ /* 0x010fc600078e0202 */
[----:B------:R-:W4:Y:S01]  /*02c0*/  @!P0 LDG.E.EL R17, desc[UR4][R20.64] ;  /* 0x0000000414118981 */ /* 0x000f22000c2e1900 */
[----:B------:R-:W1:Y:S03]  /*02d0*/  LDC.64 R2, c[0x0][0x218] ;  /* 0x00008600ff027b82 */ /* 0x000e660000000a00 */
[----:B------:R-:W4:Y:S01]  /*02e0*/  @!P0 LDG.E.EL R18, desc[UR4][R14.64] ;  /* 0x000000040e128981 */ /* 0x000f22000c2e1900 */
[----:B------:R-:W-:-:S04]  /*02f0*/  LEA.HI R5, R5, R0, RZ, 0x6 ;  /* 0x0000000005057211 */ /* 0x000fc800078f30ff */
[----:B------:R-:W-:Y:S02]  /*0300*/  LOP3.LUT R19, R5, 0xffffffc0, RZ, 0xc0, !PT ;  /* 0xffffffc005137812 */ /* 0x000fe400078ec0ff */
[----:B------:R-:W-:-:S03]  /*0310*/  SHF.R.S32.HI R5, RZ, 0x6, R5 ;  /* 0x00000006ff057819 */ /* 0x000fc60000011405 */
[----:B------:R-:W-:-:S04]  /*0320*/  IMAD.IADD R0, R0, 0x1, -R19 ;  /* 0x0000000100007824 */ /* 0x000fc800078e0a13 */
[----:B------:R-:W-:-:S04]  /*0330*/  IMAD R5, R5, 0x140, R0 ;  /* 0x0000014005057824 */ /* 0x000fc800078e0200 */
[----:B-1----:R-:W-:-:S04]  /*0340*/  IMAD.WIDE R2, R5, 0x4, R2 ;  /* 0x0000000405027825 */ /* 0x002fc800078e0202 */
[----:B--2---:R-:W-:Y:S01]  /*0350*/  FADD R7, R7, R4 ;  /* 0x0000000407077221 */ /* 0x004fe20000000000 */
[----:B---3--:R-:W-:-:S04]  /*0360*/  FADD R9, R9, R6 ;  /* 0x0000000609097221 */ /* 0x008fc80000000000 */
[----:B-----5:R-:W-:Y:S01]  /*0370*/  FADD R9, R9, R8 ;  /* 0x0000000809097221 */ /* 0x020fe20000000000 */
[----:B------:R-:W-:-:S04]  /*0380*/  FADD R16, R7, R16 ;  /* 0x0000001007107221 */ /* 0x000fc80000000000 */
[----:B----4-:R-:W-:Y:S01]  /*0390*/  FADD R16, R16, R17 ;  /* 0x0000001110107221 */ /* 0x010fe20000000000 */
[----:B------:R-:W-:Y:S01]  /*03a0*/  FADD R9, R9, R18 ;  /* 0x0000001209097221 */ /* 0x000fe20000000000 */
[----:B------:R-:W-:Y:S06]  /*03b0*/  @P0 EXIT ;  /* 0x000000000000094d */ /* 0x000fec0003800000 */
[----:B------:R-:W-:Y:S01]  /*03c0*/  FMUL R4, R9, 0.25 ;  /* 0x3e80000009047820 */ /* 0x000fe20000400000 */
[----:B------:R-:W-:-:S05]  /*03d0*/  FMUL R5, R16, 0.25 ;  /* 0x3e80000010057820 */ /* 0x000fca0000400000 */
[----:B------:R-:W-:Y:S01]  /*03e0*/  STG.E.64 desc[UR4][R2.64], R4 ;  /* 0x0000000402007986 */ /* 0x000fe2000c101b04 */
[----:B------:R-:W-:Y:S05]  /*03f0*/  EXIT ;  /* 0x000000000000794d */ /* 0x000fea0003800000 */
.L_x_0:
[----:B------:R-:W-:-:S00]  /*0400*/  BRA `(.L_x_0) ;  /* 0xfffffffc00fc7947 */ /* 0x000fc0000383ffff */
[----:B------:R-:W-:-:S00]  /*0410*/  NOP ;  /* 0x0000000000007918 */ /* 0x000fc00000000000 */
        /* <DEDUP_REMOVED lines=14> */
.L_x_1:


//--------------------- .nv.constant0.triton_poi_fused__adaptive_avg_pool2d_15 --------------------------
	.section	.nv.constant0.triton_poi_fused__adaptive_avg_pool2d_15,"a",@progbits
	.sectionflags	@""
	.align	4
.nv.constant0.triton_poi_fused__adaptive_avg_pool2d_15:
	.zero		548
